//
// Generated by NVIDIA NVVM Compiler
//
// Compiler Build ID: CL-36424714
// Cuda compilation tools, release 13.0, V13.0.88
// Based on NVVM 20.0.0
//

.version 9.0
.target sm_100
.address_size 64

	// .globl	_Z5GelimPfi
// _ZZ5GelimPfiE3A_s has been demoted

.visible .entry _Z5GelimPfi(
	.param .u64 .ptr .align 1 _Z5GelimPfi_param_0,
	.param .u32 _Z5GelimPfi_param_1
)
{
	.reg .pred 	%p<16>;
	.reg .b32 	%r<81>;
	.reg .b32 	%f<38>;
	.reg .b64 	%rd<5>;
	// demoted variable
	.shared .align 4 .b8 _ZZ5GelimPfiE3A_s[1024];
	ld.param.u64 	%rd2, [_Z5GelimPfi_param_0];
	ld.param.u32 	%r37, [_Z5GelimPfi_param_1];
	cvta.to.global.u64 	%rd3, %rd2;
	mov.u32 	%r1, %tid.y;
	mov.u32 	%r2, %tid.x;
	mad.lo.s32 	%r38, %r1, %r37, %r1;
	add.s32 	%r39, %r38, %r2;
	mul.wide.s32 	%rd4, %r39, 4;
	add.s64 	%rd1, %rd3, %rd4;
	ld.global.f32 	%f1, [%rd1];
	shl.b32 	%r40, %r1, 6;
	mov.u32 	%r71, _ZZ5GelimPfiE3A_s;
	add.s32 	%r42, %r71, %r40;
	shl.b32 	%r43, %r2, 2;
	add.s32 	%r3, %r42, %r43;
	st.shared.f32 	[%r3], %f1;
	setp.lt.s32 	%p1, %r37, 2;
	@%p1 bra 	$L__BB0_33;
	add.s32 	%r4, %r2, 1;
	add.s32 	%r5, %r37, -1;
	add.s32 	%r45, %r37, -2;
	and.b32  	%r6, %r5, 3;
	setp.lt.u32 	%p2, %r45, 3;
	mov.b32 	%r76, 1;
	@%p2 bra 	$L__BB0_25;
	and.b32  	%r48, %r5, -4;
	neg.s32 	%r75, %r48;
	add.s32 	%r50, %r43, %r71;
	add.s32 	%r72, %r50, 128;
	mov.b32 	%r74, 2;
	mov.u32 	%r73, %r1;
$L__BB0_3:
	add.s32 	%r51, %r73, 1;
	setp.ge.s32 	%p3, %r51, %r37;
	add.s32 	%r15, %r72, %r40;
	@%p3 bra 	$L__BB0_8;
	setp.gt.u32 	%p4, %r1, %r4;
	@%p4 bra 	$L__BB0_6;
	add.s32 	%r52, %r71, %r40;
	ld.shared.f32 	%f2, [%r52+64];
	ld.shared.f32 	%f3, [%r71];
	ld.shared.f32 	%f4, [%r72+-128];
	div.rn.f32 	%f5, %f2, %f3;
	mul.f32 	%f6, %f5, %f4;
	ld.shared.f32 	%f7, [%r15+-64];
	sub.f32 	%f8, %f7, %f6;
	st.shared.f32 	[%r15+-64], %f8;
	bra.uni 	$L__BB0_7;
$L__BB0_6:
	mov.b32 	%r53, 0;
	st.shared.u32 	[%r15+-64], %r53;
$L__BB0_7:
	bar.sync 	0;
$L__BB0_8:
	add.s32 	%r54, %r73, 2;
	setp.ge.s32 	%p5, %r54, %r37;
	@%p5 bra 	$L__BB0_13;
	setp.gt.u32 	%p6, %r1, %r4;
	@%p6 bra 	$L__BB0_11;
	add.s32 	%r55, %r71, %r40;
	ld.shared.f32 	%f9, [%r55+132];
	ld.shared.f32 	%f10, [%r71+68];
	ld.shared.f32 	%f11, [%r72+-64];
	div.rn.f32 	%f12, %f9, %f10;
	mul.f32 	%f13, %f12, %f11;
	ld.shared.f32 	%f14, [%r15];
	sub.f32 	%f15, %f14, %f13;
	st.shared.f32 	[%r15], %f15;
	bra.uni 	$L__BB0_12;
$L__BB0_11:
	mov.b32 	%r56, 0;
	st.shared.u32 	[%r15], %r56;
$L__BB0_12:
	bar.sync 	0;
$L__BB0_13:
	add.s32 	%r57, %r73, 3;
	setp.ge.s32 	%p7, %r57, %r37;
	@%p7 bra 	$L__BB0_18;
	setp.gt.u32 	%p8, %r1, %r4;
	@%p8 bra 	$L__BB0_16;
	add.s32 	%r58, %r71, %r40;
	ld.shared.f32 	%f16, [%r58+200];
	ld.shared.f32 	%f17, [%r71+136];
	ld.shared.f32 	%f18, [%r72];
	div.rn.f32 	%f19, %f16, %f17;
	mul.f32 	%f20, %f19, %f18;
	ld.shared.f32 	%f21, [%r15+64];
	sub.f32 	%f22, %f21, %f20;
	st.shared.f32 	[%r15+64], %f22;
	bra.uni 	$L__BB0_17;
$L__BB0_16:
	mov.b32 	%r59, 0;
	st.shared.u32 	[%r15+64], %r59;
$L__BB0_17:
	bar.sync 	0;
$L__BB0_18:
	add.s32 	%r73, %r73, 4;
	setp.ge.s32 	%p9, %r73, %r37;
	@%p9 bra 	$L__BB0_23;
	setp.gt.u32 	%p10, %r1, %r4;
	@%p10 bra 	$L__BB0_21;
	add.s32 	%r60, %r71, %r40;
	ld.shared.f32 	%f23, [%r60+268];
	ld.shared.f32 	%f24, [%r71+204];
	ld.shared.f32 	%f25, [%r72+64];
	div.rn.f32 	%f26, %f23, %f24;
	mul.f32 	%f27, %f26, %f25;
	ld.shared.f32 	%f28, [%r15+128];
	sub.f32 	%f29, %f28, %f27;
	st.shared.f32 	[%r15+128], %f29;
	bra.uni 	$L__BB0_22;
$L__BB0_21:
	mov.b32 	%r61, 0;
	st.shared.u32 	[%r15+128], %r61;
$L__BB0_22:
	bar.sync 	0;
$L__BB0_23:
	add.s32 	%r75, %r75, 4;
	add.s32 	%r74, %r74, 4;
	add.s32 	%r72, %r72, 256;
	add.s32 	%r71, %r71, 272;
	setp.ne.s32 	%p11, %r75, 0;
	@%p11 bra 	$L__BB0_3;
	add.s32 	%r76, %r74, -1;
$L__BB0_25:
	setp.eq.s32 	%p12, %r6, 0;
	@%p12 bra 	$L__BB0_33;
	shl.b32 	%r63, %r76, 6;
	add.s32 	%r26, %r63, %r43;
	add.s32 	%r24, %r26, %r40;
	mov.u32 	%r80, _ZZ5GelimPfiE3A_s;
	mad.lo.s32 	%r65, %r76, 68, %r80;
	add.s32 	%r79, %r65, -4;
	add.s32 	%r78, %r1, %r76;
	neg.s32 	%r77, %r6;
$L__BB0_27:
	.pragma "nounroll";
	setp.ge.s32 	%p13, %r78, %r37;
	@%p13 bra 	$L__BB0_32;
	setp.gt.u32 	%p14, %r1, %r4;
	@%p14 bra 	$L__BB0_30;
	add.s32 	%r66, %r79, %r40;
	ld.shared.f32 	%f30, [%r66];
	ld.shared.f32 	%f31, [%r79+-64];
	add.s32 	%r67, %r80, %r26;
	ld.shared.f32 	%f32, [%r67+-64];
	div.rn.f32 	%f33, %f30, %f31;
	mul.f32 	%f34, %f33, %f32;
	add.s32 	%r68, %r80, %r24;
	ld.shared.f32 	%f35, [%r68];
	sub.f32 	%f36, %f35, %f34;
	st.shared.f32 	[%r68], %f36;
	bra.uni 	$L__BB0_31;
$L__BB0_30:
	add.s32 	%r69, %r80, %r24;
	mov.b32 	%r70, 0;
	st.shared.u32 	[%r69], %r70;
$L__BB0_31:
	bar.sync 	0;
$L__BB0_32:
	add.s32 	%r80, %r80, 64;
	add.s32 	%r79, %r79, 68;
	add.s32 	%r78, %r78, 1;
	add.s32 	%r77, %r77, 1;
	setp.ne.s32 	%p15, %r77, 0;
	@%p15 bra 	$L__BB0_27;
$L__BB0_33:
	ld.shared.f32 	%f37, [%r3];
	st.global.f32 	[%rd1], %f37;
	ret;

}


// ===== COMPILED SASS (sm_100) =====

	.target	sm_100

	.elftype	@"ET_EXEC"


//--------------------- .note.nv.tkinfo           --------------------------
	.section	.note.nv.tkinfo,"",@"SHT_NOTE"
	.sectionflags	@"SHF_NOTE_NV_TKINFO"
	.tkinfo
        /*0018*/ 	.word	0x00000002
        /*0030*/ 	.string	""
        /*0030*/ 	.string	"ptxas"
        /*0030*/ 	.string	"Cuda compilation tools, release 13.0, V13.0.88"
        /*0030*/ 	.string	"Build cuda_13.0.r13.0/compiler.36424714_0"
        /*0030*/ 	.string	"-arch sm_100 -m 64 "



//--------------------- .note.nv.cuinfo           --------------------------
	.section	.note.nv.cuinfo,"",@"SHT_NOTE"
	.sectionflags	@"SHF_NOTE_NV_CUINFO"
        /*0018*/ 	.short	0x0002
        /*001a*/ 	.short	0x0064
        /*001c*/ 	.short	0x0082
	.zero		2


//--------------------- .nv.info                  --------------------------
	.section	.nv.info,"",@"SHT_CUDA_INFO"
	.align	4


	//----- nvinfo : EIATTR_REGCOUNT
	.align		4
        /*0000*/ 	.byte	0x04, 0x2f
        /*0002*/ 	.short	(.L_1 - .L_0)
	.align		4
.L_0:
        /*0004*/ 	.word	index@(_Z5GelimPfi)
        /*0008*/ 	.word	0x0000001a


	//----- nvinfo : EIATTR_FRAME_SIZE
	.align		4
.L_1:
        /*000c*/ 	.byte	0x04, 0x11
        /*000e*/ 	.short	(.L_3 - .L_2)
	.align		4
.L_2:
        /*0010*/ 	.word	index@($__internal_0_$__cuda_sm3x_div_rn_noftz_f32_slowpath)
        /*0014*/ 	.word	0x00000000


	//----- nvinfo : EIATTR_FRAME_SIZE
	.align		4
.L_3:
        /*0018*/ 	.byte	0x04, 0x11
        /*001a*/ 	.short	(.L_5 - .L_4)
	.align		4
.L_4:
        /*001c*/ 	.word	index@(_Z5GelimPfi)
        /*0020*/ 	.word	0x00000000


	//----- nvinfo : EIATTR_MIN_STACK_SIZE
	.align		4
.L_5:
        /*0024*/ 	.byte	0x04, 0x12
        /*0026*/ 	.short	(.L_7 - .L_6)
	.align		4
.L_6:
        /*0028*/ 	.word	index@(_Z5GelimPfi)
        /*002c*/ 	.word	0x00000000
.L_7:


//--------------------- .nv.compat                --------------------------
	.section	.nv.compat,"",@"SHT_CUDA_COMPAT_INFO"
	.align	4
        /*0000*/ 	.byte	0x02, 0x09, 0x00, 0x00, 0x02, 0x02, 0x01, 0x00, 0x02, 0x05, 0x05, 0x00, 0x03, 0x07, 0x01, 0x01
        /*0010*/ 	.byte	0x02, 0x03, 0x00, 0x00, 0x02, 0x06, 0x01, 0x00, 0x04, 0x0b, 0x08, 0x00, 0x01, 0x00, 0x00, 0x00
        /*0020*/ 	.byte	0x00, 0x00, 0x00, 0x00


//--------------------- .nv.info._Z5GelimPfi      --------------------------
	.section	.nv.info._Z5GelimPfi,"",@"SHT_CUDA_INFO"
	.sectionflags	@""
	.align	4


	//----- nvinfo : EIATTR_CUDA_API_VERSION
	.align		4
        /*0000*/ 	.byte	0x04, 0x37
        /*0002*/ 	.short	(.L_9 - .L_8)
.L_8:
        /*0004*/ 	.word	0x00000082


	//----- nvinfo : EIATTR_KPARAM_INFO
	.align		4
.L_9:
        /*0008*/ 	.byte	0x04, 0x17
        /*000a*/ 	.short	(.L_11 - .L_10)
.L_10:
        /*000c*/ 	.word	0x00000000
        /*0010*/ 	.short	0x0001
        /*0012*/ 	.short	0x0008
        /*0014*/ 	.byte	0x00, 0xf0, 0x11, 0x00


	//----- nvinfo : EIATTR_KPARAM_INFO
	.align		4
.L_11:
        /*0018*/ 	.byte	0x04, 0x17
        /*001a*/ 	.short	(.L_13 - .L_12)
.L_12:
        /*001c*/ 	.word	0x00000000
        /*0020*/ 	.short	0x0000
        /*0022*/ 	.short	0x0000
        /*0024*/ 	.byte	0x00, 0xf5, 0x21, 0x00


	//----- nvinfo : EIATTR_SPARSE_MMA_MASK
	.align		4
.L_13:
        /*0028*/ 	.byte	0x03, 0x50
        /*002a*/ 	.short	0x0000


	//----- nvinfo : EIATTR_MAXREG_COUNT
	.align		4
        /*002c*/ 	.byte	0x03, 0x1b
        /*002e*/ 	.short	0x00ff


	//----- nvinfo : EIATTR_NUM_BARRIERS
	.align		4
        /*0030*/ 	.byte	0x02, 0x4c
        /*0032*/ 	.byte	0x01
	.zero		1


	//----- nvinfo : EIATTR_MERCURY_ISA_VERSION
	.align		4
        /*0034*/ 	.byte	0x03, 0x5f
        /*0036*/ 	.short	0x0101


	//----- nvinfo : EIATTR_VRC_CTA_INIT_COUNT
	.align		4
        /*0038*/ 	.byte	0x02, 0x4a
	.zero		1
	.zero		1


	//----- nvinfo : EIATTR_EXIT_INSTR_OFFSETS
	.align		4
        /*003c*/ 	.byte	0x04, 0x1c
        /*003e*/ 	.short	(.L_15 - .L_14)


	//   ....[0]....
.L_14:
        /*0040*/ 	.word	0x00000d70


	//----- nvinfo : EIATTR_CRS_STACK_SIZE
	.align		4
.L_15:
        /*0044*/ 	.byte	0x04, 0x1e
        /*0046*/ 	.short	(.L_17 - .L_16)
.L_16:
        /*0048*/ 	.word	0x00000000


	//----- nvinfo : EIATTR_CBANK_PARAM_SIZE
	.align		4
.L_17:
        /*004c*/ 	.byte	0x03, 0x19
        /*004e*/ 	.short	0x000c


	//----- nvinfo : EIATTR_PARAM_CBANK
	.align		4
        /*0050*/ 	.byte	0x04, 0x0a
        /*0052*/ 	.short	(.L_19 - .L_18)
	.align		4
.L_18:
        /*0054*/ 	.word	index@(.nv.constant0._Z5GelimPfi)
        /*0058*/ 	.short	0x0380
        /*005a*/ 	.short	0x000c


	//----- nvinfo : EIATTR_SW_WAR
	.align		4
.L_19:
        /*005c*/ 	.byte	0x04, 0x36
        /*005e*/ 	.short	(.L_21 - .L_20)
.L_20:
        /*0060*/ 	.word	0x00000008
.L_21:


//--------------------- .nv.callgraph             --------------------------
	.section	.nv.callgraph,"",@"SHT_CUDA_CALLGRAPH"
	.align	4
	.sectionentsize	8
	.align		4
        /*0000*/ 	.word	0x00000000
	.align		4
        /*0004*/ 	.word	0xffffffff
	.align		4
        /*0008*/ 	.word	0x00000000
	.align		4
        /*000c*/ 	.word	0xfffffffe
	.align		4
        /*0010*/ 	.word	0x00000000
	.align		4
        /*0014*/ 	.word	0xfffffffd
	.align		4
        /*0018*/ 	.word	0x00000000
	.align		4
        /*001c*/ 	.word	0xfffffffc


//--------------------- .text._Z5GelimPfi         --------------------------
	.section	.text._Z5GelimPfi,"ax",@progbits
	.align	128
        .global         _Z5GelimPfi
        .type           _Z5GelimPfi,@function
        .size           _Z5GelimPfi,(.L_x_43 - _Z5GelimPfi)
        .other          _Z5GelimPfi,@"STO_CUDA_ENTRY STV_DEFAULT"
_Z5GelimPfi:
.text._Z5GelimPfi:
[----:B------:R-:W-:Y:S01]  /*0000*/  LDC R1, c[0x0][0x37c] ;  /* 0x0000df00ff017b82 */ /* 0x000fe20000000800 */
[----:B------:R-:W0:Y:S01]  /*0010*/  S2R R4, SR_TID.Y ;  /* 0x0000000000047919 */ /* 0x000e220000002200 */
[----:B------:R-:W0:Y:S06]  /*0020*/  LDCU UR6, c[0x0][0x388] ;  /* 0x00007100ff0677ac */ /* 0x000e2c0008000800 */
[----:B------:R-:W1:Y:S01]  /*0030*/  LDC.64 R14, c[0x0][0x380] ;  /* 0x0000e000ff0e7b82 */ /* 0x000e620000000a00 */
[----:B------:R-:W2:Y:S01]  /*0040*/  S2R R7, SR_TID.X ;  /* 0x0000000000077919 */ /* 0x000ea20000002100 */
[----:B------:R-:W3:Y:S01]  /*0050*/  LDCU.64 UR8, c[0x0][0x358] ;  /* 0x00006b00ff0877ac */ /* 0x000ee20008000a00 */
[----:B0-----:R-:W-:-:S04]  /*0060*/  IMAD R0, R4, UR6, R4 ;  /* 0x0000000604007c24 */ /* 0x001fc8000f8e0204 */
[----:B--2---:R-:W-:-:S04]  /*0070*/  IMAD.IADD R3, R0, 0x1, R7 ;  /* 0x0000000100037824 */ /* 0x004fc800078e0207 */
[----:B-1----:R-:W-:-:S05]  /*0080*/  IMAD.WIDE R14, R3, 0x4, R14 ;  /* 0x00000004030e7825 */ /* 0x002fca00078e020e */
[----:B---3--:R-:W2:Y:S01]  /*0090*/  LDG.E R3, desc[UR8][R14.64] ;  /* 0x000000080e037981 */ /* 0x008ea2000c1e1900 */
[----:B------:R-:W0:Y:S01]  /*00a0*/  S2UR UR5, SR_CgaCtaId ;  /* 0x00000000000579c3 */ /* 0x000e220000008800 */
[----:B------:R-:W-:Y:S01]  /*00b0*/  UMOV UR4, 0x400 ;  /* 0x0000040000047882 */ /* 0x000fe20000000000 */
[----:B------:R-:W-:Y:S01]  /*00c0*/  IMAD.SHL.U32 R5, R7, 0x4, RZ ;  /* 0x0000000407057824 */ /* 0x000fe200078e00ff */
[----:B------:R-:W-:Y:S02]  /*00d0*/  UISETP.GE.AND UP0, UPT, UR6, 0x2, UPT ;  /* 0x000000020600788c */ /* 0x000fe4000bf06270 */
[----:B0-----:R-:W-:-:S06]  /*00e0*/  ULEA UR4, UR5, UR4, 0x18 ;  /* 0x0000000405047291 */ /* 0x001fcc000f8ec0ff */
[----:B------:R-:W-:-:S04]  /*00f0*/  LEA R6, R4, UR4, 0x6 ;  /* 0x0000000404067c11 */ /* 0x000fc8000f8e30ff */
[----:B------:R-:W-:-:S05]  /*0100*/  IADD3 R6, PT, PT, R6, R5, RZ ;  /* 0x0000000506067210 */ /* 0x000fca0007ffe0ff */
[----:B--2---:R0:W-:Y:S01]  /*0110*/  STS [R6], R3 ;  /* 0x0000000306007388 */ /* 0x0041e20000000800 */
[----:B------:R-:W-:Y:S05]  /*0120*/  BRA.U !UP0, `(.L_x_0) ;  /* 0x0000000d08087547 */ /* 0x000fea000b800000 */
[----:B------:R-:W-:Y:S01]  /*0130*/  UIADD3 UR5, UPT, UPT, UR6, -0x1, URZ ;  /* 0xffffffff06057890 */ /* 0x000fe2000fffe0ff */
[----:B------:R-:W-:Y:S01]  /*0140*/  VIADD R7, R7, 0x1 ;  /* 0x0000000107077836 */ /* 0x000fe20000000000 */
[----:B------:R-:W-:Y:S01]  /*0150*/  UIADD3 UR6, UPT, UPT, UR6, -0x2, URZ ;  /* 0xfffffffe06067890 */ /* 0x000fe2000fffe0ff */
[----:B0-----:R-:W-:Y:S01]  /*0160*/  IMAD.MOV.U32 R3, RZ, RZ, 0x1 ;  /* 0x00000001ff037424 */ /* 0x001fe200078e00ff */
[----:B------:R-:W0:Y:S02]  /*0170*/  LDCU UR10, c[0x0][0x388] ;  /* 0x00007100ff0a77ac */ /* 0x000e240008000800 */
[----:B------:R-:W-:Y:S02]  /*0180*/  UISETP.GE.U32.AND UP0, UPT, UR6, 0x3, UPT ;  /* 0x000000030600788c */ /* 0x000fe4000bf06070 */
[----:B------:R-:W-:-:S07]  /*0190*/  ULOP3.LUT UR7, UR5, 0x3, URZ, 0xc0, !UPT ;  /* 0x0000000305077892 */ /* 0x000fce000f8ec0ff */
[----:B------:R-:W-:Y:S05]  /*01a0*/  BRA.U !UP0, `(.L_x_1) ;  /* 0x0000000908187547 */ /* 0x000fea000b800000 */
[----:B------:R-:W-:Y:S01]  /*01b0*/  ULOP3.LUT UR5, UR5, 0xfffffffc, URZ, 0xc0, !UPT ;  /* 0xfffffffc05057892 */ /* 0x000fe2000f8ec0ff */
[----:B------:R-:W-:Y:S01]  /*01c0*/  MOV R9, UR4 ;  /* 0x0000000400097c02 */ /* 0x000fe20008000f00 */
[----:B------:R-:W-:Y:S01]  /*01d0*/  BSSY.RECONVERGENT B0, `(.L_x_2) ;  /* 0x0000082000007945 */ /* 0x000fe20003800200 */
[----:B------:R-:W-:Y:S01]  /*01e0*/  IMAD.MOV.U32 R8, RZ, RZ, 0x2 ;  /* 0x00000002ff087424 */ /* 0x000fe200078e00ff */
[----:B------:R-:W-:Y:S01]  /*01f0*/  UIADD3 UR5, UPT, UPT, -UR5, URZ, URZ ;  /* 0x000000ff05057290 */ /* 0x000fe2000fffe1ff */
[----:B------:R-:W-:Y:S01]  /*0200*/  IMAD.MOV.U32 R10, RZ, RZ, R4 ;  /* 0x000000ffff0a7224 */ /* 0x000fe200078e0004 */
[----:B------:R-:W-:Y:S01]  /*0210*/  IADD3 R11, PT, PT, R5, 0x80, R9 ;  /* 0x00000080050b7810 */ /* 0x000fe20007ffe009 */
[----:B------:R-:W1:Y:S03]  /*0220*/  LDCU UR6, c[0x0][0x388] ;  /* 0x00007100ff0677ac */ /* 0x000e660008000800 */
[----:B------:R-:W-:-:S07]  /*0230*/  MOV R12, UR5 ;  /* 0x00000005000c7c02 */ /* 0x000fce0008000f00 */
.L_x_23:
[----:B------:R-:W-:Y:S01]  /*0240*/  VIADD R0, R10, 0x1 ;  /* 0x000000010a007836 */ /* 0x000fe20000000000 */
[----:B01234-:R-:W-:Y:S01]  /*0250*/  LEA R13, R4, R11, 0x6 ;  /* 0x0000000b040d7211 */ /* 0x01ffe200078e30ff */
[----:B------:R-:W-:-:S03]  /*0260*/  VIADD R12, R12, 0x4 ;  /* 0x000000040c0c7836 */ /* 0x000fc60000000000 */
[----:B-1----:R-:W-:Y:S02]  /*0270*/  ISETP.GE.AND P0, PT, R0, UR6, PT ;  /* 0x0000000600007c0c */ /* 0x002fe4000bf06270 */
[----:B------:R-:W-:-:S11]  /*0280*/  ISETP.NE.AND P2, PT, R12, RZ, PT ;  /* 0x000000ff0c00720c */ /* 0x000fd60003f45270 */
[----:B------:R-:W-:Y:S05]  /*0290*/  @P0 BRA `(.L_x_3) ;  /* 0x0000000000680947 */ /* 0x000fea0003800000 */
[----:B------:R-:W-:-:S13]  /*02a0*/  ISETP.GT.U32.AND P0, PT, R4, R7, PT ;  /* 0x000000070400720c */ /* 0x000fda0003f04070 */
[----:B------:R-:W-:Y:S05]  /*02b0*/  @P0 BRA `(.L_x_4) ;  /* 0x0000000000540947 */ /* 0x000fea0003800000 */
[----:B------:R-:W1:Y:S01]  /*02c0*/  LDS R16, [R9] ;  /* 0x0000000009107984 */ /* 0x000e620000000800 */
[----:B------:R-:W-:Y:S01]  /*02d0*/  IMAD R3, R4, 0x40, R9 ;  /* 0x0000004004037824 */ /* 0x000fe200078e0209 */
[----:B------:R-:W-:Y:S02]  /*02e0*/  BSSY.RECONVERGENT B1, `(.L_x_5) ;  /* 0x000000e000017945 */ /* 0x000fe40003800200 */
[----:B------:R-:W-:Y:S04]  /*02f0*/  LDS R18, [R11+-0x80] ;  /* 0xffff80000b127984 */ /* 0x000fe80000000800 */
[----:B------:R-:W2:Y:S01]  /*0300*/  LDS R3, [R3+0x40] ;  /* 0x0000400003037984 */ /* 0x000ea20000000800 */
[----:B-1----:R-:W1:Y:S08]  /*0310*/  MUFU.RCP R0, R16 ;  /* 0x0000001000007308 */ /* 0x002e700000001000 */
[----:B--2---:R-:W2:Y:S01]  /*0320*/  FCHK P0, R3, R16 ;  /* 0x0000001003007302 */ /* 0x004ea20000000000 */
[----:B-1----:R-:W-:-:S04]  /*0330*/  FFMA R17, -R16, R0, 1 ;  /* 0x3f80000010117423 */ /* 0x002fc80000000100 */
[----:B------:R-:W-:-:S04]  /*0340*/  FFMA R0, R0, R17, R0 ;  /* 0x0000001100007223 */ /* 0x000fc80000000000 */
[----:B------:R-:W-:-:S04]  /*0350*/  FFMA R17, R3, R0, RZ ;  /* 0x0000000003117223 */ /* 0x000fc800000000ff */
[----:B------:R-:W-:-:S04]  /*0360*/  FFMA R2, -R16, R17, R3 ;  /* 0x0000001110027223 */ /* 0x000fc80000000103 */
[----:B------:R-:W-:Y:S01]  /*0370*/  FFMA R17, R0, R2, R17 ;  /* 0x0000000200117223 */ /* 0x000fe20000000011 */
[----:B--2---:R-:W-:Y:S06]  /*0380*/  @!P0 BRA `(.L_x_6) ;  /* 0x00000000000c8947 */ /* 0x004fec0003800000 */
[----:B------:R-:W-:Y:S01]  /*0390*/  IMAD.MOV.U32 R0, RZ, RZ, R16 ;  /* 0x000000ffff007224 */ /* 0x000fe200078e0010 */
[----:B------:R-:W-:-:S07]  /*03a0*/  MOV R2, 0x3c0 ;  /* 0x000003c000027802 */ /* 0x000fce0000000f00 */
[----:B0-----:R-:W-:Y:S05]  /*03b0*/  CALL.REL.NOINC `($__internal_0_$__cuda_sm3x_div_rn_noftz_f32_slowpath) ;  /* 0x0000000800707944 */ /* 0x001fea0003c00000 */
.L_x_6:
[----:B0-----:R-:W-:Y:S05]  /*03c0*/  BSYNC.RECONVERGENT B1 ;  /* 0x0000000000017941 */ /* 0x001fea0003800200 */
.L_x_5:
[----:B------:R-:W0:Y:S02]  /*03d0*/  LDS R3, [R13+-0x40] ;  /* 0xffffc0000d037984 */ /* 0x000e240000000800 */
[----:B0-----:R-:W-:-:S05]  /*03e0*/  FFMA R18, R18, -R17, R3 ;  /* 0x8000001112127223 */ /* 0x001fca0000000003 */
[----:B------:R2:W-:Y:S01]  /*03f0*/  STS [R13+-0x40], R18 ;  /* 0xffffc0120d007388 */ /* 0x0005e20000000800 */
[----:B------:R-:W-:Y:S05]  /*0400*/  BRA `(.L_x_7) ;  /* 0x0000000000047947 */ /* 0x000fea0003800000 */
.L_x_4:
[----:B------:R1:W-:Y:S02]  /*0410*/  STS [R13+-0x40], RZ ;  /* 0xffffc0ff0d007388 */ /* 0x0003e40000000800 */
.L_x_7:
[----:B------:R-:W-:Y:S05]  /*0420*/  WARPSYNC.ALL ;  /* 0x0000000000007948 */ /* 0x000fea0003800000 */
[----:B------:R-:W-:Y:S06]  /*0430*/  BAR.SYNC.DEFER_BLOCKING 0x0 ;  /* 0x0000000000007b1d */ /* 0x000fec0000010000 */
.L_x_3:
[----:B------:R-:W-:-:S04]  /*0440*/  IADD3 R0, PT, PT, R10, 0x2, RZ ;  /* 0x000000020a007810 */ /* 0x000fc80007ffe0ff */
[----:B------:R-:W-:-:S13]  /*0450*/  ISETP.GE.AND P0, PT, R0, UR6, PT ;  /* 0x0000000600007c0c */ /* 0x000fda000bf06270 */
[----:B------:R-:W-:Y:S05]  /*0460*/  @P0 BRA `(.L_x_8) ;  /* 0x0000000000680947 */ /* 0x000fea0003800000 */
[----:B------:R-:W-:-:S13]  /*0470*/  ISETP.GT.U32.AND P0, PT, R4, R7, PT ;  /* 0x000000070400720c */ /* 0x000fda0003f04070 */
[----:B------:R-:W-:Y:S05]  /*0480*/  @P0 BRA `(.L_x_9) ;  /* 0x0000000000540947 */ /* 0x000fea0003800000 */
[----:B------:R-:W3:Y:S01]  /*0490*/  LDS R16, [R9+0x44] ;  /* 0x0000440009107984 */ /* 0x000ee20000000800 */
[----:B------:R-:W-:Y:S01]  /*04a0*/  IMAD R3, R4, 0x40, R9 ;  /* 0x0000004004037824 */ /* 0x000fe200078e0209 */
[----:B------:R-:W-:Y:S02]  /*04b0*/  BSSY.RECONVERGENT B1, `(.L_x_10) ;  /* 0x000000e000017945 */ /* 0x000fe40003800200 */
[----:B--2---:R-:W-:Y:S04]  /*04c0*/  LDS R18, [R11+-0x40] ;  /* 0xffffc0000b127984 */ /* 0x004fe80000000800 */
[----:B------:R-:W2:Y:S01]  /*04d0*/  LDS R3, [R3+0x84] ;  /* 0x0000840003037984 */ /* 0x000ea20000000800 */
[----:B---3--:R-:W3:Y:S08]  /*04e0*/  MUFU.RCP R0, R16 ;  /* 0x0000001000007308 */ /* 0x008ef00000001000 */
[----:B--2---:R-:W2:Y:S01]  /*04f0*/  FCHK P0, R3, R16 ;  /* 0x0000001003007302 */ /* 0x004ea20000000000 */
[----:B---3--:R-:W-:-:S04]  /*0500*/  FFMA R17, -R16, R0, 1 ;  /* 0x3f80000010117423 */ /* 0x008fc80000000100 */
[----:B------:R-:W-:-:S04]  /*0510*/  FFMA R0, R0, R17, R0 ;  /* 0x0000001100007223 */ /* 0x000fc80000000000 */
[----:B------:R-:W-:-:S04]  /*0520*/  FFMA R17, R3, R0, RZ ;  /* 0x0000000003117223 */ /* 0x000fc800000000ff */
[----:B------:R-:W-:-:S04]  /*0530*/  FFMA R2, -R16, R17, R3 ;  /* 0x0000001110027223 */ /* 0x000fc80000000103 */
[----:B------:R-:W-:Y:S01]  /*0540*/  FFMA R17, R0, R2, R17 ;  /* 0x0000000200117223 */ /* 0x000fe20000000011 */
[----:B--2---:R-:W-:Y:S06]  /*0550*/  @!P0 BRA `(.L_x_11) ;  /* 0x00000000000c8947 */ /* 0x004fec0003800000 */
[----:B------:R-:W-:Y:S01]  /*0560*/  IMAD.MOV.U32 R0, RZ, RZ, R16 ;  /* 0x000000ffff007224 */ /* 0x000fe200078e0010 */
[----:B------:R-:W-:-:S07]  /*0570*/  MOV R2, 0x590 ;  /* 0x0000059000027802 */ /* 0x000fce0000000f00 */
[----:B01----:R-:W-:Y:S05]  /*0580*/  CALL.REL.NOINC `($__internal_0_$__cuda_sm3x_div_rn_noftz_f32_slowpath) ;  /* 0x0000000400fc7944 */ /* 0x003fea0003c00000 */
.L_x_11:
[----:B0-----:R-:W-:Y:S05]  /*0590*/  BSYNC.RECONVERGENT B1 ;  /* 0x0000000000017941 */ /* 0x001fea0003800200 */
.L_x_10:
[----:B------:R-:W0:Y:S02]  /*05a0*/  LDS R3, [R13] ;  /* 0x000000000d037984 */ /* 0x000e240000000800 */
[----:B0-----:R-:W-:-:S05]  /*05b0*/  FFMA R18, R18, -R17, R3 ;  /* 0x8000001112127223 */ /* 0x001fca0000000003 */
[----:B------:R4:W-:Y:S01]  /*05c0*/  STS [R13], R18 ;  /* 0x000000120d007388 */ /* 0x0009e20000000800 */
[----:B------:R-:W-:Y:S05]  /*05d0*/  BRA `(.L_x_12) ;  /* 0x0000000000047947 */ /* 0x000fea0003800000 */
.L_x_9:
[----:B------:R3:W-:Y:S02]  /*05e0*/  STS [R13], RZ ;  /* 0x000000ff0d007388 */ /* 0x0007e40000000800 */
.L_x_12:
[----:B------:R-:W-:Y:S05]  /*05f0*/  WARPSYNC.ALL ;  /* 0x0000000000007948 */ /* 0x000fea0003800000 */
[----:B------:R-:W-:Y:S06]  /*0600*/  BAR.SYNC.DEFER_BLOCKING 0x0 ;  /* 0x0000000000007b1d */ /* 0x000fec0000010000 */
.L_x_8:
[----:B------:R-:W-:-:S04]  /*0610*/  IADD3 R0, PT, PT, R10, 0x3, RZ ;  /* 0x000000030a007810 */ /* 0x000fc80007ffe0ff */
[----:B------:R-:W-:-:S13]  /*0620*/  ISETP.GE.AND P0, PT, R0, UR6, PT ;  /* 0x0000000600007c0c */ /* 0x000fda000bf06270 */
[----:B------:R-:W-:Y:S05]  /*0630*/  @P0 BRA `(.L_x_13) ;  /* 0x0000000000680947 */ /* 0x000fea0003800000 */
[----:B------:R-:W-:-:S13]  /*0640*/  ISETP.GT.U32.AND P0, PT, R4, R7, PT ;  /* 0x000000070400720c */ /* 0x000fda0003f04070 */
[----:B------:R-:W-:Y:S05]  /*0650*/  @P0 BRA `(.L_x_14) ;  /* 0x0000000000540947 */ /* 0x000fea0003800000 */
[----:B------:R-:W5:Y:S01]  /*0660*/  LDS R16, [R9+0x88] ;  /* 0x0000880009107984 */ /* 0x000f620000000800 */
[----:B------:R-:W-:Y:S01]  /*0670*/  IMAD R3, R4, 0x40, R9 ;  /* 0x0000004004037824 */ /* 0x000fe200078e0209 */
[----:B------:R-:W-:Y:S02]  /*0680*/  BSSY.RECONVERGENT B1, `(.L_x_15) ;  /* 0x000000e000017945 */ /* 0x000fe40003800200 */
[----:B--2-4-:R-:W-:Y:S04]  /*0690*/  LDS R18, [R11] ;  /* 0x000000000b127984 */ /* 0x014fe80000000800 */
[----:B------:R-:W2:Y:S01]  /*06a0*/  LDS R3, [R3+0xc8] ;  /* 0x0000c80003037984 */ /* 0x000ea20000000800 */
[----:B-----5:R-:W4:Y:S08]  /*06b0*/  MUFU.RCP R0, R16 ;  /* 0x0000001000007308 */ /* 0x020f300000001000 */
[----:B--2---:R-:W2:Y:S01]  /*06c0*/  FCHK P0, R3, R16 ;  /* 0x0000001003007302 */ /* 0x004ea20000000000 */
[----:B----4-:R-:W-:-:S04]  /*06d0*/  FFMA R17, -R16, R0, 1 ;  /* 0x3f80000010117423 */ /* 0x010fc80000000100 */
[----:B------:R-:W-:-:S04]  /*06e0*/  FFMA R0, R0, R17, R0 ;  /* 0x0000001100007223 */ /* 0x000fc80000000000 */
[----:B------:R-:W-:-:S04]  /*06f0*/  FFMA R17, R3, R0, RZ ;  /* 0x0000000003117223 */ /* 0x000fc800000000ff */
[----:B------:R-:W-:-:S04]  /*0700*/  FFMA R2, -R16, R17, R3 ;  /* 0x0000001110027223 */ /* 0x000fc80000000103 */
[----:B------:R-:W-:Y:S01]  /*0710*/  FFMA R17, R0, R2, R17 ;  /* 0x0000000200117223 */ /* 0x000fe20000000011 */
[----:B--2---:R-:W-:Y:S06]  /*0720*/  @!P0 BRA `(.L_x_16) ;  /* 0x00000000000c8947 */ /* 0x004fec0003800000 */
[----:B------:R-:W-:Y:S01]  /*0730*/  IMAD.MOV.U32 R0, RZ, RZ, R16 ;  /* 0x000000ffff007224 */ /* 0x000fe200078e0010 */
[----:B------:R-:W-:-:S07]  /*0740*/  MOV R2, 0x760 ;  /* 0x0000076000027802 */ /* 0x000fce0000000f00 */
[----:B01-3--:R-:W-:Y:S05]  /*0750*/  CALL.REL.NOINC `($__internal_0_$__cuda_sm3x_div_rn_noftz_f32_slowpath) ;  /* 0x0000000400887944 */ /* 0x00bfea0003c00000 */
.L_x_16:
[----:B0-----:R-:W-:Y:S05]  /*0760*/  BSYNC.RECONVERGENT B1 ;  /* 0x0000000000017941 */ /* 0x001fea0003800200 */
.L_x_15:
[----:B------:R-:W0:Y:S02]  /*0770*/  LDS R3, [R13+0x40] ;  /* 0x000040000d037984 */ /* 0x000e240000000800 */
[----:B0-----:R-:W-:-:S05]  /*0780*/  FFMA R18, R18, -R17, R3 ;  /* 0x8000001112127223 */ /* 0x001fca0000000003 */
[----:B------:R0:W-:Y:S01]  /*0790*/  STS [R13+0x40], R18 ;  /* 0x000040120d007388 */ /* 0x0001e20000000800 */
[----:B------:R-:W-:Y:S05]  /*07a0*/  BRA `(.L_x_17) ;  /* 0x0000000000047947 */ /* 0x000fea0003800000 */
.L_x_14:
[----:B------:R0:W-:Y:S02]  /*07b0*/  STS [R13+0x40], RZ ;  /* 0x000040ff0d007388 */ /* 0x0001e40000000800 */
.L_x_17:
[----:B------:R-:W-:Y:S05]  /*07c0*/  WARPSYNC.ALL ;  /* 0x0000000000007948 */ /* 0x000fea0003800000 */
[----:B------:R-:W-:Y:S06]  /*07d0*/  BAR.SYNC.DEFER_BLOCKING 0x0 ;  /* 0x0000000000007b1d */ /* 0x000fec0000010000 */
.L_x_13:
        /* <DEDUP_REMOVED lines=8> */
[----:B0-2-4-:R-:W-:Y:S04]  /*0860*/  LDS R18, [R11+0x40] ;  /* 0x000040000b127984 */ /* 0x015fe80000000800 */
[----:B------:R-:W0:Y:S01]  /*0870*/  LDS R3, [R3+0x10c] ;  /* 0x00010c0003037984 */ /* 0x000e220000000800 */
[----:B-----5:R-:W2:Y:S08]  /*0880*/  MUFU.RCP R0, R16 ;  /* 0x0000001000007308 */ /* 0x020eb00000001000 */
[----:B0-----:R-:W0:Y:S01]  /*0890*/  FCHK P0, R3, R16 ;  /* 0x0000001003007302 */ /* 0x001e220000000000 */
[----:B--2---:R-:W-:-:S04]  /*08a0*/  FFMA R17, -R16, R0, 1 ;  /* 0x3f80000010117423 */ /* 0x004fc80000000100 */
[----:B------:R-:W-:-:S04]  /*08b0*/  FFMA R0, R0, R17, R0 ;  /* 0x0000001100007223 */ /* 0x000fc80000000000 */
[----:B------:R-:W-:-:S04]  /*08c0*/  FFMA R17, R3, R0, RZ ;  /* 0x0000000003117223 */ /* 0x000fc800000000ff */
[----:B------:R-:W-:-:S04]  /*08d0*/  FFMA R2, -R16, R17, R3 ;  /* 0x0000001110027223 */ /* 0x000fc80000000103 */
[----:B------:R-:W-:Y:S01]  /*08e0*/  FFMA R17, R0, R2, R17 ;  /* 0x0000000200117223 */ /* 0x000fe20000000011 */
[----:B0-----:R-:W-:Y:S06]  /*08f0*/  @!P0 BRA `(.L_x_21) ;  /* 0x00000000000c8947 */ /* 0x001fec0003800000 */
[----:B------:R-:W-:Y:S01]  /*0900*/  IMAD.MOV.U32 R0, RZ, RZ, R16 ;  /* 0x000000ffff007224 */ /* 0x000fe200078e0010 */
[----:B------:R-:W-:-:S07]  /*0910*/  MOV R2, 0x930 ;  /* 0x0000093000027802 */ /* 0x000fce0000000f00 */
[----:B-1-3--:R-:W-:Y:S05]  /*0920*/  CALL.REL.NOINC `($__internal_0_$__cuda_sm3x_div_rn_noftz_f32_slowpath) ;  /* 0x0000000400147944 */ /* 0x00afea0003c00000 */
.L_x_21:
[----:B------:R-:W-:Y:S05]  /*0930*/  BSYNC.RECONVERGENT B1 ;  /* 0x0000000000017941 */ /* 0x000fea0003800200 */
.L_x_20:
[----:B------:R-:W0:Y:S02]  /*0940*/  LDS R3, [R13+0x80] ;  /* 0x000080000d037984 */ /* 0x000e240000000800 */
[----:B0-----:R-:W-:-:S05]  /*0950*/  FFMA R18, R18, -R17, R3 ;  /* 0x8000001112127223 */ /* 0x001fca0000000003 */
[----:B------:R0:W-:Y:S01]  /*0960*/  STS [R13+0x80], R18 ;  /* 0x000080120d007388 */ /* 0x0001e20000000800 */
[----:B------:R-:W-:Y:S05]  /*0970*/  BRA `(.L_x_22) ;  /* 0x0000000000047947 */ /* 0x000fea0003800000 */
.L_x_19:
[----:B------:R0:W-:Y:S02]  /*0980*/  STS [R13+0x80], RZ ;  /* 0x000080ff0d007388 */ /* 0x0001e40000000800 */
.L_x_22:
[----:B------:R-:W-:Y:S05]  /*0990*/  WARPSYNC.ALL ;  /* 0x0000000000007948 */ /* 0x000fea0003800000 */
[----:B------:R-:W-:Y:S06]  /*09a0*/  BAR.SYNC.DEFER_BLOCKING 0x0 ;  /* 0x0000000000007b1d */ /* 0x000fec0000010000 */
.L_x_18:
[----:B------:R-:W-:Y:S01]  /*09b0*/  IADD3 R8, PT, PT, R8, 0x4, RZ ;  /* 0x0000000408087810 */ /* 0x000fe20007ffe0ff */
[----:B------:R-:W-:Y:S02]  /*09c0*/  VIADD R11, R11, 0x100 ;  /* 0x000001000b0b7836 */ /* 0x000fe40000000000 */
[----:B------:R-:W-:Y:S01]  /*09d0*/  VIADD R9, R9, 0x110 ;  /* 0x0000011009097836 */ /* 0x000fe20000000000 */
[----:B------:R-:W-:Y:S06]  /*09e0*/  @P2 BRA `(.L_x_23) ;  /* 0xfffffff800142947 */ /* 0x000fec000383ffff */
[----:B0-----:R-:W-:Y:S05]  /*09f0*/  BSYNC.RECONVERGENT B0 ;  /* 0x0000000000007941 */ /* 0x001fea0003800200 */
.L_x_2:
[----:B------:R-:W-:-:S07]  /*0a00*/  IADD3 R3, PT, PT, R8, -0x1, RZ ;  /* 0xffffffff08037810 */ /* 0x000fce0007ffe0ff */
.L_x_1:
[----:B------:R-:W-:Y:S01]  /*0a10*/  UISETP.NE.AND UP0, UPT, UR7, URZ, UPT ;  /* 0x000000ff0700728c */ /* 0x000fe2000bf05270 */
[----:B------:R-:W-:Y:S08]  /*0a20*/  BSSY.RECONVERGENT B0, `(.L_x_0) ;  /* 0x0000032000007945 */ /* 0x000ff00003800200 */
[----:B------:R-:W-:Y:S05]  /*0a30*/  BRA.U !UP0, `(.L_x_24) ;  /* 0x0000000108c07547 */ /* 0x000fea000b800000 */
[----:B------:R-:W5:Y:S01]  /*0a40*/  S2R R9, SR_CgaCtaId ;  /* 0x0000000000097919 */ /* 0x000f620000008800 */
[----:B------:R-:W-:Y:S01]  /*0a50*/  MOV R8, 0x400 ;  /* 0x0000040000087802 */ /* 0x000fe20000000f00 */
[----:B------:R-:W-:Y:S01]  /*0a60*/  UIADD3 UR4, UPT, UPT, -UR7, URZ, URZ ;  /* 0x000000ff07047290 */ /* 0x000fe2000fffe1ff */
[----:B------:R-:W-:Y:S02]  /*0a70*/  IMAD R5, R3, 0x40, R5 ;  /* 0x0000004003057824 */ /* 0x000fe400078e0205 */
[----:B------:R-:W-:-:S03]  /*0a80*/  IMAD.IADD R12, R4, 0x1, R3 ;  /* 0x00000001040c7824 */ /* 0x000fc600078e0203 */
[----:B------:R-:W-:Y:S01]  /*0a90*/  IMAD.U32 R10, RZ, RZ, UR4 ;  /* 0x00000004ff0a7e24 */ /* 0x000fe2000f8e00ff */
[----:B-----5:R-:W-:Y:S02]  /*0aa0*/  LEA R8, R9, R8, 0x18 ;  /* 0x0000000809087211 */ /* 0x020fe400078ec0ff */
[----:B------:R-:W-:-:S03]  /*0ab0*/  LEA R9, R4, R5, 0x6 ;  /* 0x0000000504097211 */ /* 0x000fc600078e30ff */
[----:B-1234-:R-:W-:-:S04]  /*0ac0*/  IMAD R13, R3, 0x44, R8 ;  /* 0x00000044030d7824 */ /* 0x01efc800078e0208 */
[----:B------:R-:W-:-:S07]  /*0ad0*/  VIADD R13, R13, 0xfffffffc ;  /* 0xfffffffc0d0d7836 */ /* 0x000fce0000000000 */
.L_x_30:
[----:B0-----:R-:W-:Y:S02]  /*0ae0*/  ISETP.GE.AND P0, PT, R12, UR10, PT ;  /* 0x0000000a0c007c0c */ /* 0x001fe4000bf06270 */
[----:B------:R-:W-:-:S04]  /*0af0*/  IADD3 R10, PT, PT, R10, 0x1, RZ ;  /* 0x000000010a0a7810 */ /* 0x000fc80007ffe0ff */
[----:B------:R-:W-:-:S07]  /*0b00*/  ISETP.NE.AND P2, PT, R10, RZ, PT ;  /* 0x000000ff0a00720c */ /* 0x000fce0003f45270 */
[----:B-1----:R-:W-:Y:S06]  /*0b10*/  @P0 BRA `(.L_x_25) ;  /* 0x0000000000780947 */ /* 0x002fec0003800000 */
[----:B------:R-:W-:-:S13]  /*0b20*/  ISETP.GT.U32.AND P0, PT, R4, R7, PT ;  /* 0x000000070400720c */ /* 0x000fda0003f04070 */
[----:B------:R-:W-:Y:S05]  /*0b30*/  @P0 BRA `(.L_x_26) ;  /* 0x0000000000600947 */ /* 0x000fea0003800000 */
[----:B------:R-:W0:Y:S01]  /*0b40*/  LDS R16, [R13+-0x40] ;  /* 0xffffc0000d107984 */ /* 0x000e220000000800 */
[----:B------:R-:W-:Y:S01]  /*0b50*/  IMAD R3, R4, 0x40, R13 ;  /* 0x0000004004037824 */ /* 0x000fe200078e020d */
[----:B------:R-:W-:Y:S01]  /*0b60*/  BSSY.RECONVERGENT B1, `(.L_x_27) ;  /* 0x0000010000017945 */ /* 0x000fe20003800200 */
[----:B------:R-:W-:-:S04]  /*0b70*/  IMAD.IADD R11, R5, 0x1, R8 ;  /* 0x00000001050b7824 */ /* 0x000fc800078e0208 */
[----:B------:R-:W1:Y:S04]  /*0b80*/  LDS R3, [R3] ;  /* 0x0000000003037984 */ /* 0x000e680000000800 */
[----:B------:R-:W2:Y:S01]  /*0b90*/  LDS R11, [R11+-0x40] ;  /* 0xffffc0000b0b7984 */ /* 0x000ea20000000800 */
[----:B0-----:R-:W0:Y:S08]  /*0ba0*/  MUFU.RCP R0, R16 ;  /* 0x0000001000007308 */ /* 0x001e300000001000 */
[----:B-1----:R-:W1:Y:S01]  /*0bb0*/  FCHK P0, R3, R16 ;  /* 0x0000001003007302 */ /* 0x002e620000000000 */
[----:B0-----:R-:W-:-:S04]  /*0bc0*/  FFMA R17, -R16, R0, 1 ;  /* 0x3f80000010117423 */ /* 0x001fc80000000100 */
[----:B------:R-:W-:-:S04]  /*0bd0*/  FFMA R0, R0, R17, R0 ;  /* 0x0000001100007223 */ /* 0x000fc80000000000 */
[----:B------:R-:W-:-:S04]  /*0be0*/  FFMA R17, R3, R0, RZ ;  /* 0x0000000003117223 */ /* 0x000fc800000000ff */
[----:B------:R-:W-:-:S04]  /*0bf0*/  FFMA R2, -R16, R17, R3 ;  /* 0x0000001110027223 */ /* 0x000fc80000000103 */
[----:B------:R-:W-:Y:S01]  /*0c00*/  FFMA R0, R0, R2, R17 ;  /* 0x0000000200007223 */ /* 0x000fe20000000011 */
[----:B-12---:R-:W-:Y:S06]  /*0c10*/  @!P0 BRA `(.L_x_28) ;  /* 0x0000000000108947 */ /* 0x006fec0003800000 */
[----:B------:R-:W-:Y:S02]  /*0c20*/  MOV R0, R16 ;  /* 0x0000001000007202 */ /* 0x000fe40000000f00 */
[----:B------:R-:W-:-:S07]  /*0c30*/  MOV R2, 0xc50 ;  /* 0x00000c5000027802 */ /* 0x000fce0000000f00 */
[----:B------:R-:W-:Y:S05]  /*0c40*/  CALL.REL.NOINC `($__internal_0_$__cuda_sm3x_div_rn_noftz_f32_slowpath) ;  /* 0x00000000004c7944 */ /* 0x000fea0003c00000 */
[----:B------:R-:W-:-:S07]  /*0c50*/  IMAD.MOV.U32 R0, RZ, RZ, R17 ;  /* 0x000000ffff007224 */ /* 0x000fce00078e0011 */
.L_x_28:
[----:B------:R-:W-:Y:S05]  /*0c60*/  BSYNC.RECONVERGENT B1 ;  /* 0x0000000000017941 */ /* 0x000fea0003800200 */
.L_x_27:
[----:B------:R-:W-:-:S05]  /*0c70*/  IMAD.IADD R2, R9, 0x1, R8 ;  /* 0x0000000109027824 */ /* 0x000fca00078e0208 */
[----:B------:R-:W0:Y:S02]  /*0c80*/  LDS R16, [R2] ;  /* 0x0000000002107984 */ /* 0x000e240000000800 */
[----:B0-----:R-:W-:-:S05]  /*0c90*/  FFMA R11, R11, -R0, R16 ;  /* 0x800000000b0b7223 */ /* 0x001fca0000000010 */
[----:B------:R0:W-:Y:S01]  /*0ca0*/  STS [R2], R11 ;  /* 0x0000000b02007388 */ /* 0x0001e20000000800 */
[----:B------:R-:W-:Y:S05]  /*0cb0*/  BRA `(.L_x_29) ;  /* 0x0000000000087947 */ /* 0x000fea0003800000 */
.L_x_26:
[----:B------:R-:W-:-:S05]  /*0cc0*/  IADD3 R0, PT, PT, R9, R8, RZ ;  /* 0x0000000809007210 */ /* 0x000fca0007ffe0ff */
[----:B------:R1:W-:Y:S02]  /*0cd0*/  STS [R0], RZ ;  /* 0x000000ff00007388 */ /* 0x0003e40000000800 */
.L_x_29:
[----:B------:R-:W-:Y:S05]  /*0ce0*/  WARPSYNC.ALL ;  /* 0x0000000000007948 */ /* 0x000fea0003800000 */
[----:B------:R-:W-:Y:S06]  /*0cf0*/  BAR.SYNC.DEFER_BLOCKING 0x0 ;  /* 0x0000000000007b1d */ /* 0x000fec0000010000 */
.L_x_25:
[----:B------:R-:W-:Y:S01]  /*0d00*/  VIADD R8, R8, 0x40 ;  /* 0x0000004008087836 */ /* 0x000fe20000000000 */
[----:B------:R-:W-:Y:S01]  /*0d10*/  IADD3 R12, PT, PT, R12, 0x1, RZ ;  /* 0x000000010c0c7810 */ /* 0x000fe20007ffe0ff */
[----:B------:R-:W-:Y:S01]  /*0d20*/  VIADD R13, R13, 0x44 ;  /* 0x000000440d0d7836 */ /* 0x000fe20000000000 */
[----:B------:R-:W-:Y:S06]  /*0d30*/  @P2 BRA `(.L_x_30) ;  /* 0xfffffffc00682947 */ /* 0x000fec000383ffff */
.L_x_24:
[----:B0-----:R-:W-:Y:S05]  /*0d40*/  BSYNC.RECONVERGENT B0 ;  /* 0x0000000000007941 */ /* 0x001fea0003800200 */
.L_x_0:
[----:B0-----:R-:W0:Y:S04]  /*0d50*/  LDS R3, [R6] ;  /* 0x0000000006037984 */ /* 0x001e280000000800 */
[----:B0-----:R-:W-:Y:S01]  /*0d60*/  STG.E desc[UR8][R14.64], R3 ;  /* 0x000000030e007986 */ /* 0x001fe2000c101908 */
[----:B------:R-:W-:Y:S05]  /*0d70*/  EXIT ;  /* 0x000000000000794d */ /* 0x000fea0003800000 */
        .weak           $__internal_0_$__cuda_sm3x_div_rn_noftz_f32_slowpath
        .type           $__internal_0_$__cuda_sm3x_div_rn_noftz_f32_slowpath,@function
        .size           $__internal_0_$__cuda_sm3x_div_rn_noftz_f32_slowpath,(.L_x_43 - $__internal_0_$__cuda_sm3x_div_rn_noftz_f32_slowpath)
$__internal_0_$__cuda_sm3x_div_rn_noftz_f32_slowpath:
[----:B------:R-:W-:Y:S01]  /*0d80*/  SHF.R.U32.HI R16, RZ, 0x17, R0 ;  /* 0x00000017ff107819 */ /* 0x000fe20000011600 */
[----:B------:R-:W-:Y:S01]  /*0d90*/  BSSY.RECONVERGENT B2, `(.L_x_31) ;  /* 0x0000062000027945 */ /* 0x000fe20003800200 */
[----:B------:R-:W-:Y:S02]  /*0da0*/  SHF.R.U32.HI R19, RZ, 0x17, R3 ;  /* 0x00000017ff137819 */ /* 0x000fe40000011603 */
[----:B------:R-:W-:Y:S02]  /*0db0*/  LOP3.LUT R16, R16, 0xff, RZ, 0xc0, !PT ;  /* 0x000000ff10107812 */ /* 0x000fe400078ec0ff */
[----:B------:R-:W-:-:S03]  /*0dc0*/  LOP3.LUT R19, R19, 0xff, RZ, 0xc0, !PT ;  /* 0x000000ff13137812 */ /* 0x000fc600078ec0ff */
[----:B------:R-:W-:Y:S02]  /*0dd0*/  VIADD R20, R16, 0xffffffff ;  /* 0xffffffff10147836 */ /* 0x000fe40000000000 */
[----:B------:R-:W-:-:S03]  /*0de0*/  VIADD R21, R19, 0xffffffff ;  /* 0xffffffff13157836 */ /* 0x000fc60000000000 */
[----:B------:R-:W-:-:S04]  /*0df0*/  ISETP.GT.U32.AND P0, PT, R20, 0xfd, PT ;  /* 0x000000fd1400780c */ /* 0x000fc80003f04070 */
[----:B------:R-:W-:-:S13]  /*0e00*/  ISETP.GT.U32.OR P0, PT, R21, 0xfd, P0 ;  /* 0x000000fd1500780c */ /* 0x000fda0000704470 */
[----:B------:R-:W-:Y:S01]  /*0e10*/  @!P0 MOV R17, RZ ;  /* 0x000000ff00118202 */ /* 0x000fe20000000f00 */
[----:B------:R-:W-:Y:S06]  /*0e20*/  @!P0 BRA `(.L_x_32) ;  /* 0x00000000005c8947 */ /* 0x000fec0003800000 */
[----:B------:R-:W-:Y:S02]  /*0e30*/  FSETP.GTU.FTZ.AND P0, PT, |R3|, +INF , PT ;  /* 0x7f8000000300780b */ /* 0x000fe40003f1c200 */
[----:B------:R-:W-:-:S04]  /*0e40*/  FSETP.GTU.FTZ.AND P1, PT, |R0|, +INF , PT ;  /* 0x7f8000000000780b */ /* 0x000fc80003f3c200 */
[----:B------:R-:W-:-:S13]  /*0e50*/  PLOP3.LUT P0, PT, P0, P1, PT, 0xf8, 0x8f ;  /* 0x00000000008f781c */ /* 0x000fda0000703f70 */
[----:B------:R-:W-:Y:S05]  /*0e60*/  @P0 BRA `(.L_x_33) ;  /* 0x00000004004c0947 */ /* 0x000fea0003800000 */
[----:B------:R-:W-:-:S13]  /*0e70*/  LOP3.LUT P0, RZ, R0, 0x7fffffff, R3, 0xc8, !PT ;  /* 0x7fffffff00ff7812 */ /* 0x000fda000780c803 */
[----:B------:R-:W-:Y:S05]  /*0e80*/  @!P0 BRA `(.L_x_34) ;  /* 0x00000004003c8947 */ /* 0x000fea0003800000 */
[C---:B------:R-:W-:Y:S02]  /*0e90*/  FSETP.NEU.FTZ.AND P3, PT, |R3|.reuse, +INF , PT ;  /* 0x7f8000000300780b */ /* 0x040fe40003f7d200 */
[----:B------:R-:W-:Y:S02]  /*0ea0*/  FSETP.NEU.FTZ.AND P1, PT, |R0|, +INF , PT ;  /* 0x7f8000000000780b */ /* 0x000fe40003f3d200 */
[----:B------:R-:W-:-:S11]  /*0eb0*/  FSETP.NEU.FTZ.AND P0, PT, |R3|, +INF , PT ;  /* 0x7f8000000300780b */ /* 0x000fd60003f1d200 */
[----:B------:R-:W-:Y:S05]  /*0ec0*/  @!P1 BRA !P3, `(.L_x_34) ;  /* 0x00000004002c9947 */ /* 0x000fea0005800000 */
[----:B------:R-:W-:-:S04]  /*0ed0*/  LOP3.LUT P3, RZ, R3, 0x7fffffff, RZ, 0xc0, !PT ;  /* 0x7fffffff03ff7812 */ /* 0x000fc8000786c0ff */
[----:B------:R-:W-:-:S13]  /*0ee0*/  PLOP3.LUT P1, PT, P1, P3, PT, 0x2f, 0xf2 ;  /* 0x0000000000f2781c */ /* 0x000fda0000f26577 */
[----:B------:R-:W-:Y:S05]  /*0ef0*/  @P1 BRA `(.L_x_35) ;  /* 0x0000000400181947 */ /* 0x000fea0003800000 */
[----:B------:R-:W-:-:S04]  /*0f00*/  LOP3.LUT P1, RZ, R0, 0x7fffffff, RZ, 0xc0, !PT ;  /* 0x7fffffff00ff7812 */ /* 0x000fc8000782c0ff */
[----:B------:R-:W-:-:S13]  /*0f10*/  PLOP3.LUT P0, PT, P0, P1, PT, 0x2f, 0xf2 ;  /* 0x0000000000f2781c */ /* 0x000fda0000702577 */
[----:B------:R-:W-:Y:S05]  /*0f20*/  @P0 BRA `(.L_x_36) ;  /* 0x0000000400000947 */ /* 0x000fea0003800000 */
[----:B------:R-:W-:Y:S02]  /*0f30*/  ISETP.GE.AND P0, PT, R21, RZ, PT ;  /* 0x000000ff1500720c */ /* 0x000fe40003f06270 */
[----:B------:R-:W-:-:S11]  /*0f40*/  ISETP.GE.AND P1, PT, R20, RZ, PT ;  /* 0x000000ff1400720c */ /* 0x000fd60003f26270 */
[----:B------:R-:W-:Y:S02]  /*0f50*/  @P0 IMAD.MOV.U32 R17, RZ, RZ, RZ ;  /* 0x000000ffff110224 */ /* 0x000fe400078e00ff */
[----:B------:R-:W-:Y:S01]  /*0f60*/  @!P0 FFMA R3, R3, 1.84467440737095516160e+19, RZ ;  /* 0x5f80000003038823 */ /* 0x000fe200000000ff */
[----:B------:R-:W-:Y:S02]  /*0f70*/  @!P0 IMAD.MOV.U32 R17, RZ, RZ, -0x40 ;  /* 0xffffffc0ff118424 */ /* 0x000fe400078e00ff */
[----:B------:R-:W-:-:S03]  /*0f80*/  @!P1 FFMA R0, R0, 1.84467440737095516160e+19, RZ ;  /* 0x5f80000000009823 */ /* 0x000fc600000000ff */
[----:B------:R-:W-:-:S07]  /*0f90*/  @!P1 IADD3 R17, PT, PT, R17, 0x40, RZ ;  /* 0x0000004011119810 */ /* 0x000fce0007ffe0ff */
.L_x_32:
[----:B------:R-:W-:Y:S01]  /*0fa0*/  LEA R21, R16, 0xc0800000, 0x17 ;  /* 0xc080000010157811 */ /* 0x000fe200078eb8ff */
[----:B------:R-:W-:Y:S01]  /*0fb0*/  VIADD R19, R19, 0xffffff81 ;  /* 0xffffff8113137836 */ /* 0x000fe20000000000 */
[----:B------:R-:W-:Y:S03]  /*0fc0*/  BSSY.RECONVERGENT B3, `(.L_x_37) ;  /* 0x0000035000037945 */ /* 0x000fe60003800200 */
[----:B------:R-:W-:Y:S01]  /*0fd0*/  IMAD.IADD R22, R0, 0x1, -R21 ;  /* 0x0000000100167824 */ /* 0x000fe200078e0a15 */
[C---:B------:R-:W-:Y:S01]  /*0fe0*/  IADD3 R16, PT, PT, R19.reuse, 0x7f, -R16 ;  /* 0x0000007f13107810 */ /* 0x040fe20007ffe810 */
[----:B------:R-:W-:Y:S02]  /*0ff0*/  IMAD R0, R19, -0x800000, R3 ;  /* 0xff80000013007824 */ /* 0x000fe400078e0203 */
[----:B------:R-:W0:Y:S01]  /*1000*/  MUFU.RCP R20, R22 ;  /* 0x0000001600147308 */ /* 0x000e220000001000 */
[----:B------:R-:W-:Y:S01]  /*1010*/  FADD.FTZ R21, -R22, -RZ ;  /* 0x800000ff16157221 */ /* 0x000fe20000010100 */
[----:B------:R-:W-:-:S03]  /*1020*/  IADD3 R17, PT, PT, R16, R17, RZ ;  /* 0x0000001110117210 */ /* 0x000fc60007ffe0ff */
[----:B0-----:R-:W-:-:S04]  /*1030*/  FFMA R23, R20, R21, 1 ;  /* 0x3f80000014177423 */ /* 0x001fc80000000015 */
[----:B------:R-:W-:-:S04]  /*1040*/  FFMA R23, R20, R23, R20 ;  /* 0x0000001714177223 */ /* 0x000fc80000000014 */
[----:B------:R-:W-:-:S04]  /*1050*/  FFMA R20, R0, R23, RZ ;  /* 0x0000001700147223 */ /* 0x000fc800000000ff */
[----:B------:R-:W-:-:S04]  /*1060*/  FFMA R3, R21, R20, R0 ;  /* 0x0000001415037223 */ /* 0x000fc80000000000 */
[----:B------:R-:W-:-:S04]  /*1070*/  FFMA R20, R23, R3, R20 ;  /* 0x0000000317147223 */ /* 0x000fc80000000014 */
[----:B------:R-:W-:-:S04]  /*1080*/  FFMA R21, R21, R20, R0 ;  /* 0x0000001415157223 */ /* 0x000fc80000000000 */
[----:B------:R-:W-:-:S05]  /*1090*/  FFMA R0, R23, R21, R20 ;  /* 0x0000001517007223 */ /* 0x000fca0000000014 */
[----:B------:R-:W-:-:S04]  /*10a0*/  SHF.R.U32.HI R3, RZ, 0x17, R0 ;  /* 0x00000017ff037819 */ /* 0x000fc80000011600 */
[----:B------:R-:W-:-:S05]  /*10b0*/  LOP3.LUT R16, R3, 0xff, RZ, 0xc0, !PT ;  /* 0x000000ff03107812 */ /* 0x000fca00078ec0ff */
[----:B------:R-:W-:-:S04]  /*10c0*/  IMAD.IADD R3, R16, 0x1, R17 ;  /* 0x0000000110037824 */ /* 0x000fc800078e0211 */
[----:B------:R-:W-:-:S05]  /*10d0*/  VIADD R16, R3, 0xffffffff ;  /* 0xffffffff03107836 */ /* 0x000fca0000000000 */
[----:B------:R-:W-:-:S13]  /*10e0*/  ISETP.GE.U32.AND P0, PT, R16, 0xfe, PT ;  /* 0x000000fe1000780c */ /* 0x000fda0003f06070 */
[----:B------:R-:W-:Y:S05]  /*10f0*/  @!P0 BRA `(.L_x_38) ;  /* 0x0000000000808947 */ /* 0x000fea0003800000 */
[----:B------:R-:W-:-:S13]  /*1100*/  ISETP.GT.AND P0, PT, R3, 0xfe, PT ;  /* 0x000000fe0300780c */ /* 0x000fda0003f04270 */
[----:B------:R-:W-:Y:S05]  /*1110*/  @P0 BRA `(.L_x_39) ;  /* 0x00000000006c0947 */ /* 0x000fea0003800000 */
[----:B------:R-:W-:-:S13]  /*1120*/  ISETP.GE.AND P0, PT, R3, 0x1, PT ;  /* 0x000000010300780c */ /* 0x000fda0003f06270 */
[----:B------:R-:W-:Y:S05]  /*1130*/  @P0 BRA `(.L_x_40) ;  /* 0x0000000000740947 */ /* 0x000fea0003800000 */
[----:B------:R-:W-:Y:S02]  /*1140*/  ISETP.GE.AND P0, PT, R3, -0x18, PT ;  /* 0xffffffe80300780c */ /* 0x000fe40003f06270 */
[----:B------:R-:W-:-:S11]  /*1150*/  LOP3.LUT R0, R0, 0x80000000, RZ, 0xc0, !PT ;  /* 0x8000000000007812 */ /* 0x000fd600078ec0ff */
[----:B------:R-:W-:Y:S05]  /*1160*/  @!P0 BRA `(.L_x_40) ;  /* 0x0000000000688947 */ /* 0x000fea0003800000 */
[-CC-:B------:R-:W-:Y:S01]  /*1170*/  FFMA.RZ R16, R23, R21.reuse, R20.reuse ;  /* 0x0000001517107223 */ /* 0x180fe2000000c014 */
[----:B------:R-:W-:Y:S01]  /*1180*/  IADD3 R19, PT, PT, R3, 0x20, RZ ;  /* 0x0000002003137810 */ /* 0x000fe20007ffe0ff */
[-CC-:B------:R-:W-:Y:S01]  /*1190*/  FFMA.RP R17, R23, R21.reuse, R20.reuse ;  /* 0x0000001517117223 */ /* 0x180fe20000008014 */
[----:B------:R-:W-:Y:S01]  /*11a0*/  ISETP.NE.AND P3, PT, R3, RZ, PT ;  /* 0x000000ff0300720c */ /* 0x000fe20003f65270 */
[----:B------:R-:W-:Y:S01]  /*11b0*/  FFMA.RM R20, R23, R21, R20 ;  /* 0x0000001517147223 */ /* 0x000fe20000004014 */
[----:B------:R-:W-:Y:S02]  /*11c0*/  LOP3.LUT R16, R16, 0x7fffff, RZ, 0xc0, !PT ;  /* 0x007fffff10107812 */ /* 0x000fe400078ec0ff */
[----:B------:R-:W-:Y:S01]  /*11d0*/  ISETP.NE.AND P1, PT, R3, RZ, PT ;  /* 0x000000ff0300720c */ /* 0x000fe20003f25270 */
[----:B------:R-:W-:Y:S01]  /*11e0*/  IMAD.MOV R3, RZ, RZ, -R3 ;  /* 0x000000ffff037224 */ /* 0x000fe200078e0a03 */
[----:B------:R-:W-:Y:S02]  /*11f0*/  LOP3.LUT R16, R16, 0x800000, RZ, 0xfc, !PT ;  /* 0x0080000010107812 */ /* 0x000fe400078efcff */
[----:B------:R-:W-:-:S02]  /*1200*/  FSETP.NEU.FTZ.AND P0, PT, R17, R20, PT ;  /* 0x000000141100720b */ /* 0x000fc40003f1d000 */
[----:B------:R-:W-:Y:S02]  /*1210*/  SHF.L.U32 R19, R16, R19, RZ ;  /* 0x0000001310137219 */ /* 0x000fe400000006ff */
[----:B------:R-:W-:Y:S02]  /*1220*/  SEL R3, R3, RZ, P3 ;  /* 0x000000ff03037207 */ /* 0x000fe40001800000 */
[----:B------:R-:W-:Y:S02]  /*1230*/  ISETP.NE.AND P1, PT, R19, RZ, P1 ;  /* 0x000000ff1300720c */ /* 0x000fe40000f25270 */
[----:B------:R-:W-:Y:S02]  /*1240*/  SHF.R.U32.HI R16, RZ, R3, R16 ;  /* 0x00000003ff107219 */ /* 0x000fe40000011610 */
[----:B------:R-:W-:Y:S02]  /*1250*/  PLOP3.LUT P0, PT, P0, P1, PT, 0xf8, 0x8f ;  /* 0x00000000008f781c */ /* 0x000fe40000703f70 */
[----:B------:R-:W-:-:S02]  /*1260*/  SHF.R.U32.HI R3, RZ, 0x1, R16 ;  /* 0x00000001ff037819 */ /* 0x000fc40000011610 */
[----:B------:R-:W-:-:S04]  /*1270*/  SEL R20, RZ, 0x1, !P0 ;  /* 0x00000001ff147807 */ /* 0x000fc80004000000 */
[----:B------:R-:W-:-:S04]  /*1280*/  LOP3.LUT R17, R20, 0x1, R3, 0xf8, !PT ;  /* 0x0000000114117812 */ /* 0x000fc800078ef803 */
[----:B------:R-:W-:-:S05]  /*1290*/  LOP3.LUT R16, R17, R16, RZ, 0xc0, !PT ;  /* 0x0000001011107212 */ /* 0x000fca00078ec0ff */
[----:B------:R-:W-:-:S05]  /*12a0*/  IMAD.IADD R3, R3, 0x1, R16 ;  /* 0x0000000103037824 */ /* 0x000fca00078e0210 */
[----:B------:R-:W-:Y:S01]  /*12b0*/  LOP3.LUT R0, R3, R0, RZ, 0xfc, !PT ;  /* 0x0000000003007212 */ /* 0x000fe200078efcff */
[----:B------:R-:W-:Y:S06]  /*12c0*/  BRA `(.L_x_40) ;  /* 0x0000000000107947 */ /* 0x000fec0003800000 */
.L_x_39:
[----:B------:R-:W-:-:S04]  /*12d0*/  LOP3.LUT R0, R0, 0x80000000, RZ, 0xc0, !PT ;  /* 0x8000000000007812 */ /* 0x000fc800078ec0ff */
[----:B------:R-:W-:Y:S01]  /*12e0*/  LOP3.LUT R0, R0, 0x7f800000, RZ, 0xfc, !PT ;  /* 0x7f80000000007812 */ /* 0x000fe200078efcff */
[----:B------:R-:W-:Y:S06]  /*12f0*/  BRA `(.L_x_40) ;  /* 0x0000000000047947 */ /* 0x000fec0003800000 */
.L_x_38:
[----:B------:R-:W-:-:S07]  /*1300*/  LEA R0, R17, R0, 0x17 ;  /* 0x0000000011007211 */ /* 0x000fce00078eb8ff */
.L_x_40:
[----:B------:R-:W-:Y:S05]  /*1310*/  BSYNC.RECONVERGENT B3 ;  /* 0x0000000000037941 */ /* 0x000fea0003800200 */
.L_x_37:
[----:B------:R-:W-:Y:S05]  /*1320*/  BRA `(.L_x_41) ;  /* 0x0000000000207947 */ /* 0x000fea0003800000 */
.L_x_36:
[----:B------:R-:W-:-:S04]  /*1330*/  LOP3.LUT R0, R0, 0x80000000, R3, 0x48, !PT ;  /* 0x8000000000007812 */ /* 0x000fc800078e4803 */
[----:B------:R-:W-:Y:S01]  /*1340*/  LOP3.LUT R0, R0, 0x7f800000, RZ, 0xfc, !PT ;  /* 0x7f80000000007812 */ /* 0x000fe200078efcff */
[----:B------:R-:W-:Y:S06]  /*1350*/  BRA `(.L_x_41) ;  /* 0x0000000000147947 */ /* 0x000fec0003800000 */
.L_x_35:
[----:B------:R-:W-:Y:S01]  /*1360*/  LOP3.LUT R0, R0, 0x80000000, R3, 0x48, !PT ;  /* 0x8000000000007812 */ /* 0x000fe200078e4803 */
[----:B------:R-:W-:Y:S06]  /*1370*/  BRA `(.L_x_41) ;  /* 0x00000000000c7947 */ /* 0x000fec0003800000 */
.L_x_34:
[----:B------:R-:W0:Y:S01]  /*1380*/  MUFU.RSQ R0, -QNAN ;  /* 0xffc0000000007908 */ /* 0x000e220000001400 */
[----:B------:R-:W-:Y:S05]  /*1390*/  BRA `(.L_x_41) ;  /* 0x0000000000047947 */ /* 0x000fea0003800000 */
.L_x_33:
[----:B------:R-:W-:-:S07]  /*13a0*/  FADD.FTZ R0, R3, R0 ;  /* 0x0000000003007221 */ /* 0x000fce0000010000 */
.L_x_41:
[----:B------:R-:W-:Y:S05]  /*13b0*/  BSYNC.RECONVERGENT B2 ;  /* 0x0000000000027941 */ /* 0x000fea0003800200 */
.L_x_31:
[----:B------:R-:W-:Y:S02]  /*13c0*/  HFMA2 R3, -RZ, RZ, 0, 0 ;  /* 0x00000000ff037431 */ /* 0x000fe400000001ff */
[----:B0-----:R-:W-:Y:S02]  /*13d0*/  IMAD.MOV.U32 R17, RZ, RZ, R0 ;  /* 0x000000ffff117224 */ /* 0x001fe400078e0000 */
[----:B------:R-:W-:Y:S05]  /*13e0*/  RET.REL.NODEC R2 `(_Z5GelimPfi) ;  /* 0xffffffec02047950 */ /* 0x000fea0003c3ffff */
.L_x_42:
[----:B------:R-:W-:-:S00]  /*13f0*/  BRA `(.L_x_42) ;  /* 0xfffffffc00fc7947 */ /* 0x000fc0000383ffff */
[----:B------:R-:W-:-:S00]  /*1400*/  NOP ;  /* 0x0000000000007918 */ /* 0x000fc00000000000 */
[----:B------:R-:W-:-:S00]  /*1410*/  NOP ;  /* 0x0000000000007918 */ /* 0x000fc00000000000 */
[----:B------:R-:W-:-:S00]  /*1420*/  NOP ;  /* 0x0000000000007918 */ /* 0x000fc00000000000 */
[----:B------:R-:W-:-:S00]  /*1430*/  NOP ;  /* 0x0000000000007918 */ /* 0x000fc00000000000 */
[----:B------:R-:W-:-:S00]  /*1440*/  NOP ;  /* 0x0000000000007918 */ /* 0x000fc00000000000 */
[----:B------:R-:W-:-:S00]  /*1450*/  NOP ;  /* 0x0000000000007918 */ /* 0x000fc00000000000 */
[----:B------:R-:W-:-:S00]  /*1460*/  NOP ;  /* 0x0000000000007918 */ /* 0x000fc00000000000 */
[----:B------:R-:W-:-:S00]  /*1470*/  NOP ;  /* 0x0000000000007918 */ /* 0x000fc00000000000 */
.L_x_43:


//--------------------- .nv.shared._Z5GelimPfi    --------------------------
	.section	.nv.shared._Z5GelimPfi,"aw",@nobits
	.sectionflags	@""
	.align	4
.nv.shared._Z5GelimPfi:
	.zero		2048


//--------------------- .nv.shared.reserved.0     --------------------------
	.section	.nv.shared.reserved.0,"aw",@nobits
	.weak		__nv_reservedSMEM_offset_0_alias
	.size		__nv_reservedSMEM_offset_0_alias, 0, 64
	.other		__nv_reservedSMEM_offset_0_alias,@"STO_CUDA_RESERVED_SHARED STV_DEFAULT"
__nv_reservedSMEM_offset_0_alias:
	.zero		0
	.zero		64


//--------------------- .nv.constant0._Z5GelimPfi --------------------------
	.section	.nv.constant0._Z5GelimPfi,"a",@progbits
	.sectionflags	@""
	.align	4
.nv.constant0._Z5GelimPfi:
	.zero		908


//--------------------- SYMBOLS --------------------------

	.type		.nv.reservedSmem.offset0,@object
	.size		.nv.reservedSmem.offset0,0x4
	.type		.nv.reservedSmem.cap,@object
	.size		.nv.reservedSmem.cap,0x4
